	.headerflags	@"EF_CUDA_TEXMODE_UNIFIED EF_CUDA_64BIT_ADDRESS EF_CUDA_ACCELERATORS EF_CUDA_SM90 EF_CUDA_VIRTUAL_SM(EF_CUDA_SM90)"
	.elftype	@"ET_EXEC"


//--------------------- .nv.info                  --------------------------
	.section	.nv.info,"",@"SHT_CUDA_INFO"
	.align	4


	//----- nvinfo : EIATTR_REGCOUNT
	.align		4
        /*0000*/ 	.byte	0x04, 0x2f
        /*0002*/ 	.short	(.L_3 - .L_2)
	.align		4
.L_2:
        /*0004*/ 	.word	index@(triton_poi_fused__native_batch_norm_legit_no_training_convolution_gelu_9)
        /*0008*/ 	.word	0x00000020


	//----- nvinfo : EIATTR_MIN_STACK_SIZE
	.align		4
.L_3:
        /*000c*/ 	.byte	0x04, 0x12
        /*000e*/ 	.short	(.L_5 - .L_4)
	.align		4
.L_4:
        /*0010*/ 	.word	index@(triton_poi_fused__native_batch_norm_legit_no_training_convolution_gelu_9)
        /*0014*/ 	.word	0x00000000


	//----- nvinfo : EIATTR_FRAME_SIZE
	.align		4
.L_5:
        /*0018*/ 	.byte	0x04, 0x11
        /*001a*/ 	.short	(.L_7 - .L_6)
	.align		4
.L_6:
        /*001c*/ 	.word	index@(triton_poi_fused__native_batch_norm_legit_no_training_convolution_gelu_9)
        /*0020*/ 	.word	0x00000000


	//----- nvinfo : EIATTR_MIN_STACK_SIZE
	.align		4
.L_7:
        /*0024*/ 	.byte	0x04, 0x12
        /*0026*/ 	.short	(.L_9 - .L_8)
	.align		4
.L_8:
        /*0028*/ 	.word	index@(triton_poi_fused__native_batch_norm_legit_no_training_convolution_gelu_9)
        /*002c*/ 	.word	0x00000000
.L_9:


//--------------------- .nv.info.triton_poi_fused__native_batch_norm_legit_no_training_convolution_gelu_9 --------------------------
	.section	.nv.info.triton_poi_fused__native_batch_norm_legit_no_training_convolution_gelu_9,"",@"SHT_CUDA_INFO"
	.sectionflags	@""
	.align	4


	//----- nvinfo : EIATTR_CUDA_API_VERSION
	.align		4
        /*0000*/ 	.byte	0x04, 0x37
        /*0002*/ 	.short	(.L_11 - .L_10)
.L_10:
        /*0004*/ 	.word	0x0000007c


	//----- nvinfo : EIATTR_KPARAM_INFO
	.align		4
.L_11:
        /*0008*/ 	.byte	0x04, 0x17
        /*000a*/ 	.short	(.L_13 - .L_12)
.L_12:
        /*000c*/ 	.word	0x00000000
        /*0010*/ 	.short	0x0007
        /*0012*/ 	.short	0x0038
        /*0014*/ 	.byte	0x00, 0xf0, 0x11, 0x00


	//----- nvinfo : EIATTR_KPARAM_INFO
	.align		4
.L_13:
        /*0018*/ 	.byte	0x04, 0x17
        /*001a*/ 	.short	(.L_15 - .L_14)
.L_14:
        /*001c*/ 	.word	0x00000000
        /*0020*/ 	.short	0x0006
        /*0022*/ 	.short	0x0030
        /*0024*/ 	.byte	0x00, 0xf4, 0x21, 0x00


	//----- nvinfo : EIATTR_KPARAM_INFO
	.align		4
.L_15:
        /*0028*/ 	.byte	0x04, 0x17
        /*002a*/ 	.short	(.L_17 - .L_16)
.L_16:
        /*002c*/ 	.word	0x00000000
        /*0030*/ 	.short	0x0005
        /*0032*/ 	.short	0x0028
        /*0034*/ 	.byte	0x00, 0xf4, 0x21, 0x00


	//----- nvinfo : EIATTR_KPARAM_INFO
	.align		4
.L_17:
        /*0038*/ 	.byte	0x04, 0x17
        /*003a*/ 	.short	(.L_19 - .L_18)
.L_18:
        /*003c*/ 	.word	0x00000000
        /*0040*/ 	.short	0x0004
        /*0042*/ 	.short	0x0020
        /*0044*/ 	.byte	0x00, 0xf4, 0x21, 0x00


	//----- nvinfo : EIATTR_KPARAM_INFO
	.align		4
.L_19:
        /*0048*/ 	.byte	0x04, 0x17
        /*004a*/ 	.short	(.L_21 - .L_20)
.L_20:
        /*004c*/ 	.word	0x00000000
        /*0050*/ 	.short	0x0003
        /*0052*/ 	.short	0x0018
        /*0054*/ 	.byte	0x00, 0xf4, 0x21, 0x00


	//----- nvinfo : EIATTR_KPARAM_INFO
	.align		4
.L_21:
        /*0058*/ 	.byte	0x04, 0x17
        /*005a*/ 	.short	(.L_23 - .L_22)
.L_22:
        /*005c*/ 	.word	0x00000000
        /*0060*/ 	.short	0x0002
        /*0062*/ 	.short	0x0010
        /*0064*/ 	.byte	0x00, 0xf4, 0x21, 0x00


	//----- nvinfo : EIATTR_KPARAM_INFO
	.align		4
.L_23:
        /*0068*/ 	.byte	0x04, 0x17
        /*006a*/ 	.short	(.L_25 - .L_24)
.L_24:
        /*006c*/ 	.word	0x00000000
        /*0070*/ 	.short	0x0001
        /*0072*/ 	.short	0x0008
        /*0074*/ 	.byte	0x00, 0xf4, 0x21, 0x00


	//----- nvinfo : EIATTR_KPARAM_INFO
	.align		4
.L_25:
        /*0078*/ 	.byte	0x04, 0x17
        /*007a*/ 	.short	(.L_27 - .L_26)
.L_26:
        /*007c*/ 	.word	0x00000000
        /*0080*/ 	.short	0x0000
        /*0082*/ 	.short	0x0000
        /*0084*/ 	.byte	0x00, 0xf4, 0x21, 0x00


	//----- nvinfo : EIATTR_SPARSE_MMA_MASK
	.align		4
.L_27:
        /*0088*/ 	.byte	0x03, 0x50
        /*008a*/ 	.short	0x0000


	//----- nvinfo : EIATTR_MAXREG_COUNT
	.align		4
        /*008c*/ 	.byte	0x03, 0x1b
        /*008e*/ 	.short	0x00ff


	//----- nvinfo : EIATTR_EXIT_INSTR_OFFSETS
	.align		4
        /*0090*/ 	.byte	0x04, 0x1c
        /*0092*/ 	.short	(.L_29 - .L_28)


	//   ....[0]....
.L_28:
        /*0094*/ 	.word	0x000016c0


	//----- nvinfo : EIATTR_REQNTID
	.align		4
.L_29:
        /*0098*/ 	.byte	0x04, 0x10
        /*009a*/ 	.short	(.L_31 - .L_30)
.L_30:
        /*009c*/ 	.word	0x00000080
        /*00a0*/ 	.word	0x00000001
        /*00a4*/ 	.word	0x00000001


	//----- nvinfo : EIATTR_CBANK_PARAM_SIZE
	.align		4
.L_31:
        /*00a8*/ 	.byte	0x03, 0x19
        /*00aa*/ 	.short	0x003c


	//----- nvinfo : EIATTR_PARAM_CBANK
	.align		4
        /*00ac*/ 	.byte	0x04, 0x0a
        /*00ae*/ 	.short	(.L_33 - .L_32)
	.align		4
.L_32:
        /*00b0*/ 	.word	index@(.nv.constant0.triton_poi_fused__native_batch_norm_legit_no_training_convolution_gelu_9)
        /*00b4*/ 	.short	0x0210
        /*00b6*/ 	.short	0x003c


	//----- nvinfo : EIATTR_SW_WAR
	.align		4
.L_33:
        /*00b8*/ 	.byte	0x04, 0x36
        /*00ba*/ 	.short	(.L_35 - .L_34)
.L_34:
        /*00bc*/ 	.word	0x00000008
.L_35:


//--------------------- .nv.callgraph             --------------------------
	.section	.nv.callgraph,"",@"SHT_CUDA_CALLGRAPH"
	.align	4
	.sectionentsize	8
	.align		4
        /*0000*/ 	.word	0x00000000
	.align		4
        /*0004*/ 	.word	0xffffffff
	.align		4
        /*0008*/ 	.word	0x00000000
	.align		4
        /*000c*/ 	.word	0xfffffffe
	.align		4
        /*0010*/ 	.word	0x00000000
	.align		4
        /*0014*/ 	.word	0xfffffffd
	.align		4
        /*0018*/ 	.word	0x00000000
	.align		4
        /*001c*/ 	.word	0xfffffffc


//--------------------- .nv.constant4             --------------------------
	.section	.nv.constant4,"a",@progbits
	.align	8
	.align		8
.nv.constant4:
        /*0000*/ 	.dword	_$_str
	.align		8
        /*0008*/ 	.dword	_$_str_$_2


//--------------------- .text.triton_poi_fused__native_batch_norm_legit_no_training_convolution_gelu_9 --------------------------
	.section	.text.triton_poi_fused__native_batch_norm_legit_no_training_convolution_gelu_9,"ax",@progbits
	.align	128
        .global         triton_poi_fused__native_batch_norm_legit_no_training_convolution_gelu_9
        .type           triton_poi_fused__native_batch_norm_legit_no_training_convolution_gelu_9,@function
        .size           triton_poi_fused__native_batch_norm_legit_no_training_convolution_gelu_9,(.L_x_1 - triton_poi_fused__native_batch_norm_legit_no_training_convolution_gelu_9)
        .other          triton_poi_fused__native_batch_norm_legit_no_training_convolution_gelu_9,@"STO_CUDA_ENTRY STV_DEFAULT"
triton_poi_fused__native_batch_norm_legit_no_training_convolution_gelu_9:
.text.triton_poi_fused__native_batch_norm_legit_no_training_convolution_gelu_9:
[----:B------:R-:W-:Y:S01]  /*0000*/  LDC R1, c[0x0][0x28] ;  /* 0x00000a00ff017b82 */ /* 0x000fe20000000800 */
[----:B------:R-:W1:Y:S07]  /*0010*/  S2R R0, SR_TID.X ;  /* 0x0000000000007919 */ /* 0x000e6e0000002100 */
[----:B------:R-:W2:Y:S01]  /*0020*/  LDC.64 R20, c[0x0][0x218] ;  /* 0x00008600ff147b82 */ /* 0x000ea20000000a00 */
[----:B------:R-:W-:Y:S01]  /*0030*/  ULDC.64 UR4, c[0x0][0x208] ;  /* 0x0000820000047ab9 */ /* 0x000fe20000000a00 */
[----:B------:R-:W3:Y:S06]  /*0040*/  S2R R3, SR_CTAID.X ;  /* 0x0000000000037919 */ /* 0x000eec0000002500 */
[----:B------:R-:W4:Y:S01]  /*0050*/  LDC.64 R24, c[0x0][0x210] ;  /* 0x00008400ff187b82 */ /* 0x000f220000000a00 */
[----:B------:R-:W-:Y:S01]  /*0060*/  HFMA2.MMA R12, -RZ, RZ, 0.958984375, -6.1690807342529296875e-05 ;  /* 0x3bac840bff0c7435 */ /* 0x000fe200000001ff */
[----:B------:R-:W-:Y:S01]  /*0070*/  MOV R10, 0xb9f560b9 ;  /* 0xb9f560b9000a7802 */ /* 0x000fe20000000f00 */
[----:B------:R-:W-:Y:S01]  /*0080*/  HFMA2.MMA R14, -RZ, RZ, -1.26171875, -2.110004425048828125e-05 ;  /* 0xbd0c8162ff0e7435 */ /* 0x000fe200000001ff */
[----:B------:R-:W-:Y:S01]  /*0090*/  MOV R26, 0xb9f560b9 ;  /* 0xb9f560b9001a7802 */ /* 0x000fe20000000f00 */
[----:B------:R-:W-:Y:S01]  /*00a0*/  HFMA2.MMA R28, -RZ, RZ, 0.958984375, -6.1690807342529296875e-05 ;  /* 0x3bac840bff1c7435 */ /* 0x000fe200000001ff */
[----:B------:R-:W-:Y:S01]  /*00b0*/  MOV R27, 0xb9f560b9 ;  /* 0xb9f560b9001b7802 */ /* 0x000fe20000000f00 */
[----:B------:R-:W-:Y:S01]  /*00c0*/  ULDC.64 UR6, c[0x0][0x240] ;  /* 0x0000900000067ab9 */ /* 0x000fe20000000a00 */
[----:B-1----:R-:W-:-:S04]  /*00d0*/  SHF.L.U32 R0, R0, 0x2, RZ ;  /* 0x0000000200007819 */ /* 0x002fc800000006ff */
[----:B------:R-:W-:Y:S02]  /*00e0*/  LOP3.LUT R0, R0, 0x1fc, RZ, 0xc0, !PT ;  /* 0x000001fc00007812 */ /* 0x000fe400078ec0ff */
[----:B---3--:R-:W-:Y:S02]  /*00f0*/  SHF.R.S32.HI R2, RZ, 0x15, R3 ;  /* 0x00000015ff027819 */ /* 0x008fe40000011403 */
[----:B------:R-:W-:Y:S02]  /*0100*/  LEA R0, R3, R0, 0xa ;  /* 0x0000000003007211 */ /* 0x000fe400078e50ff */
[----:B------:R-:W-:-:S03]  /*0110*/  SGXT R3, R2, 0x1 ;  /* 0x000000010203781a */ /* 0x000fc60000000200 */
[----:B----4-:R-:W-:Y:S01]  /*0120*/  IMAD.WIDE R24, R0, 0x4, R24 ;  /* 0x0000000400187825 */ /* 0x010fe200078e0218 */
[----:B------:R-:W-:-:S04]  /*0130*/  LEA.HI R3, R3, R0, RZ, 0x7 ;  /* 0x0000000003037211 */ /* 0x000fc800078f38ff */
[----:B------:R-:W-:Y:S01]  /*0140*/  LOP3.LUT R3, R3, 0xffffff80, RZ, 0xc0, !PT ;  /* 0xffffff8003037812 */ /* 0x000fe200078ec0ff */
[----:B------:R-:W3:Y:S03]  /*0150*/  LDG.E.128 R4, desc[UR4][R24.64] ;  /* 0x0000000418047981 */ /* 0x000ee6000c1e1d00 */
[----:B------:R-:W-:Y:S01]  /*0160*/  IADD3 R3, R0, -R3, RZ ;  /* 0x8000000300037210 */ /* 0x000fe20007ffe0ff */
[----:B------:R-:W4:Y:S04]  /*0170*/  LDG.E.128 R16, desc[UR4][R24.64+0x800] ;  /* 0x0008000418107981 */ /* 0x000f28000c1e1d00 */
[----:B--2---:R-:W-:-:S06]  /*0180*/  IMAD.WIDE R20, R3, 0x4, R20 ;  /* 0x0000000403147825 */ /* 0x004fcc00078e0214 */
[----:B------:R-:W3:Y:S01]  /*0190*/  LDG.E.EL.128 R20, desc[UR4][R20.64] ;  /* 0x0000000414147981 */ /* 0x000ee2000c2e1d00 */
[----:B------:R-:W-:Y:S01]  /*01a0*/  HFMA2.MMA R2, -RZ, RZ, 0.470947265625, -12.46875 ;  /* 0x3789ca3cff027435 */ /* 0x000fe200000001ff */
[----:B------:R-:W-:Y:S01]  /*01b0*/  MOV R29, 0xb9f560b9 ;  /* 0xb9f560b9001d7802 */ /* 0x000fe20000000f00 */
[----:B---3--:R-:W-:-:S04]  /*01c0*/  FADD R4, R4, R20 ;  /* 0x0000001404047221 */ /* 0x008fc80000000000 */
[----:B------:R-:W-:-:S04]  /*01d0*/  FMUL R8, R4, 0.70710676908493041992 ;  /* 0x3f3504f304087820 */ /* 0x000fc80000400000 */
[----:B------:R-:W-:-:S05]  /*01e0*/  FADD.FTZ R9, |R8|, -RZ ;  /* 0x800000ff08097221 */ /* 0x000fca0000010200 */
[----:B------:R-:W-:Y:S01]  /*01f0*/  FSETP.GE.AND P0, PT, R9, 1.0029599666595458984, PT ;  /* 0x3f8060fe0900780b */ /* 0x000fe20003f06000 */
[----:B------:R-:W-:-:S12]  /*0200*/  FADD R5, R5, R21 ;  /* 0x0000001505057221 */ /* 0x000fd80000000000 */
[----:B------:R-:W-:Y:S01]  /*0210*/  @!P0 MOV R2, 0x38b1e96a ;  /* 0x38b1e96a00028802 */ /* 0x000fe20000000f00 */
[----:B------:R-:W-:Y:S01]  /*0220*/  @!P0 FMUL R9, R8, R8 ;  /* 0x0000000808098220 */ /* 0x000fe20000400000 */
[----:B------:R-:W-:Y:S02]  /*0230*/  @!P0 MOV R10, 0xba574d20 ;  /* 0xba574d20000a8802 */ /* 0x000fe40000000f00 */
[----:B------:R-:W-:-:S03]  /*0240*/  @!P0 MOV R12, 0x3baad5ea ;  /* 0x3baad5ea000c8802 */ /* 0x000fc60000000f00 */
[----:B------:R-:W-:Y:S01]  /*0250*/  FFMA.FTZ R11, R9, R2, R10 ;  /* 0x00000002090b7223 */ /* 0x000fe2000001000a */
[----:B------:R-:W-:Y:S01]  /*0260*/  HFMA2.MMA R10, -RZ, RZ, 1.52734375, -41152 ;  /* 0x3e1cf906ff0a7435 */ /* 0x000fe200000001ff */
[----:B------:R-:W-:Y:S02]  /*0270*/  @!P0 MOV R14, 0xbcdc1be7 ;  /* 0xbcdc1be7000e8802 */ /* 0x000fe40000000f00 */
[-C--:B------:R-:W-:Y:S01]  /*0280*/  FFMA.FTZ R11, R11, R9.reuse, R12 ;  /* 0x000000090b0b7223 */ /* 0x080fe2000001000c */
[----:B------:R-:W-:Y:S02]  /*0290*/  FMUL R2, R5, 0.70710676908493041992 ;  /* 0x3f3504f305027820 */ /* 0x000fe40000400000 */
[----:B------:R-:W-:Y:S01]  /*02a0*/  @!P0 MOV R10, 0x3de718af ;  /* 0x3de718af000a8802 */ /* 0x000fe20000000f00 */
[----:B------:R-:W-:Y:S01]  /*02b0*/  FFMA.FTZ R13, R11, R9, R14 ;  /* 0x000000090b0d7223 */ /* 0x000fe2000001000e */
[----:B------:R-:W-:Y:S01]  /*02c0*/  HFMA2.MMA R14, -RZ, RZ, 1.78125, -136.25 ;  /* 0x3f20d842ff0e7435 */ /* 0x000fe200000001ff */
[----:B------:R-:W-:-:S02]  /*02d0*/  MOV R12, 0x3f6a937e ;  /* 0x3f6a937e000c7802 */ /* 0x000fc40000000f00 */
[----:B------:R-:W-:Y:S01]  /*02e0*/  @!P0 MOV R12, 0xbec093ac ;  /* 0xbec093ac000c8802 */ /* 0x000fe20000000f00 */
[-C--:B------:R-:W-:Y:S01]  /*02f0*/  FFMA.FTZ R13, R13, R9.reuse, R10 ;  /* 0x000000090d0d7223 */ /* 0x080fe2000001000a */
[----:B------:R-:W-:Y:S01]  /*0300*/  FADD.FTZ R11, |R2|, -RZ ;  /* 0x800000ff020b7221 */ /* 0x000fe20000010200 */
[----:B------:R-:W-:Y:S02]  /*0310*/  @!P0 MOV R14, 0x3e0375d3 ;  /* 0x3e0375d3000e8802 */ /* 0x000fe40000000f00 */
[-C--:B------:R-:W-:Y:S01]  /*0320*/  FFMA.FTZ R13, R13, R9.reuse, R12 ;  /* 0x000000090d0d7223 */ /* 0x080fe2000001000c */
[----:B------:R-:W-:Y:S02]  /*0330*/  FSEL R15, -R9, R8, P0 ;  /* 0x00000008090f7208 */ /* 0x000fe40000000100 */
[----:B------:R-:W-:Y:S01]  /*0340*/  FSETP.GE.AND P1, PT, R11, 1.0029599666595458984, PT ;  /* 0x3f8060fe0b00780b */ /* 0x000fe20003f26000 */
[----:B------:R-:W-:Y:S01]  /*0350*/  FFMA.FTZ R14, R13, R9, R14 ;  /* 0x000000090d0e7223 */ /* 0x000fe2000001000e */
[----:B------:R-:W-:-:S03]  /*0360*/  HFMA2.MMA R10, -RZ, RZ, 0.470947265625, -12.46875 ;  /* 0x3789ca3cff0a7435 */ /* 0x000fc600000001ff */
[----:B------:R-:W-:Y:S01]  /*0370*/  FFMA.FTZ R14, R14, R15, R15 ;  /* 0x0000000f0e0e7223 */ /* 0x000fe2000001000f */
[----:B------:R-:W-:-:S03]  /*0380*/  FADD R6, R6, R22 ;  /* 0x0000001606067221 */ /* 0x000fc60000000000 */
[----:B------:R-:W1:Y:S01]  /*0390*/  @P0 MUFU.EX2 R12, R14 ;  /* 0x0000000e000c0308 */ /* 0x000e620000000800 */
[----:B------:R-:W-:-:S03]  /*03a0*/  FMUL R9, R6, 0.70710676908493041992 ;  /* 0x3f3504f306097820 */ /* 0x000fc60000400000 */
[----:B------:R-:W-:Y:S01]  /*03b0*/  @!P1 MOV R10, 0x38b1e96a ;  /* 0x38b1e96a000a9802 */ /* 0x000fe20000000f00 */
[----:B------:R-:W-:Y:S01]  /*03c0*/  @!P1 FMUL R11, R2, R2 ;  /* 0x00000002020b9220 */ /* 0x000fe20000400000 */
[----:B------:R-:W-:Y:S02]  /*03d0*/  @!P1 MOV R26, 0xba574d20 ;  /* 0xba574d20001a9802 */ /* 0x000fe40000000f00 */
[----:B------:R-:W-:-:S03]  /*03e0*/  @!P1 MOV R28, 0x3baad5ea ;  /* 0x3baad5ea001c9802 */ /* 0x000fc60000000f00 */
[----:B------:R-:W-:Y:S01]  /*03f0*/  FFMA.FTZ R13, R11, R10, R26 ;  /* 0x0000000a0b0d7223 */ /* 0x000fe2000001001a */
[----:B------:R-:W-:-:S03]  /*0400*/  FADD.FTZ R10, |R9|, -RZ ;  /* 0x800000ff090a7221 */ /* 0x000fc60000010200 */
[----:B------:R-:W-:Y:S01]  /*0410*/  FFMA.FTZ R15, R13, R11, R28 ;  /* 0x0000000b0d0f7223 */ /* 0x000fe2000001001c */
[----:B-1----:R-:W-:Y:S01]  /*0420*/  @P0 FADD R13, -R12, 1 ;  /* 0x3f8000000c0d0421 */ /* 0x002fe20000000100 */
[----:B------:R-:W-:Y:S01]  /*0430*/  FSETP.GE.AND P2, PT, R10, 1.0029599666595458984, PT ;  /* 0x3f8060fe0a00780b */ /* 0x000fe20003f46000 */
[----:B------:R-:W-:-:S03]  /*0440*/  HFMA2.MMA R26, -RZ, RZ, -1.26171875, -2.110004425048828125e-05 ;  /* 0xbd0c8162ff1a7435 */ /* 0x000fc600000001ff */
[----:B------:R-:W-:Y:S01]  /*0450*/  @P0 LOP3.LUT R14, R13, 0x80000000, R8, 0xf8, !PT ;  /* 0x800000000d0e0812 */ /* 0x000fe200078ef808 */
[----:B------:R-:W-:Y:S02]  /*0460*/  HFMA2.MMA R13, -RZ, RZ, 0.470947265625, -12.46875 ;  /* 0x3789ca3cff0d7435 */ /* 0x000fe400000001ff */
[----:B------:R-:W-:Y:S01]  /*0470*/  HFMA2.MMA R8, -RZ, RZ, 1.52734375, -41152 ;  /* 0x3e1cf906ff087435 */ /* 0x000fe200000001ff */
[----:B------:R-:W-:-:S05]  /*0480*/  @!P1 MOV R26, 0xbcdc1be7 ;  /* 0xbcdc1be7001a9802 */ /* 0x000fca0000000f00 */
[----:B------:R-:W-:Y:S01]  /*0490*/  @!P2 MOV R13, 0x38b1e96a ;  /* 0x38b1e96a000da802 */ /* 0x000fe20000000f00 */
[----:B------:R-:W-:Y:S01]  /*04a0*/  @!P2 FMUL R10, R9, R9 ;  /* 0x00000009090aa220 */ /* 0x000fe20000400000 */
[----:B------:R-:W-:Y:S01]  /*04b0*/  @!P2 MOV R27, 0xba574d20 ;  /* 0xba574d20001ba802 */ /* 0x000fe20000000f00 */
[----:B------:R-:W-:Y:S01]  /*04c0*/  FFMA.FTZ R15, R15, R11, R26 ;  /* 0x0000000b0f0f7223 */ /* 0x000fe2000001001a */
[----:B------:R-:W-:-:S03]  /*04d0*/  @!P1 MOV R8, 0x3de718af ;  /* 0x3de718af00089802 */ /* 0x000fc60000000f00 */
[----:B------:R-:W-:Y:S01]  /*04e0*/  FFMA.FTZ R12, R10, R13, R27 ;  /* 0x0000000d0a0c7223 */ /* 0x000fe2000001001b */
[----:B------:R-:W-:Y:S01]  /*04f0*/  HFMA2.MMA R13, -RZ, RZ, 0.958984375, -6.1690807342529296875e-05 ;  /* 0x3bac840bff0d7435 */ /* 0x000fe200000001ff */
[----:B------:R-:W-:Y:S01]  /*0500*/  FFMA.FTZ R15, R15, R11, R8 ;  /* 0x0000000b0f0f7223 */ /* 0x000fe20000010008 */
[----:B------:R-:W-:Y:S02]  /*0510*/  MOV R8, 0x3f6a937e ;  /* 0x3f6a937e00087802 */ /* 0x000fe40000000f00 */
[----:B------:R-:W-:Y:S02]  /*0520*/  @!P1 MOV R8, 0xbec093ac ;  /* 0xbec093ac00089802 */ /* 0x000fe40000000f00 */
[----:B------:R-:W-:-:S03]  /*0530*/  @!P2 MOV R13, 0x3baad5ea ;  /* 0x3baad5ea000da802 */ /* 0x000fc60000000f00 */
[-C--:B------:R-:W-:Y:S02]  /*0540*/  FFMA.FTZ R15, R15, R11.reuse, R8 ;  /* 0x0000000b0f0f7223 */ /* 0x080fe40000010008 */
[----:B------:R-:W-:Y:S01]  /*0550*/  FFMA.FTZ R12, R12, R10, R13 ;  /* 0x0000000a0c0c7223 */ /* 0x000fe2000001000d */
[----:B------:R-:W-:Y:S01]  /*0560*/  HFMA2.MMA R13, -RZ, RZ, -1.26171875, -2.110004425048828125e-05 ;  /* 0xbd0c8162ff0d7435 */ /* 0x000fe200000001ff */
[----:B------:R-:W-:Y:S02]  /*0570*/  MOV R8, 0x3f20d842 ;  /* 0x3f20d84200087802 */ /* 0x000fe40000000f00 */
[----:B------:R-:W-:Y:S01]  /*0580*/  @!P1 MOV R8, 0x3e0375d3 ;  /* 0x3e0375d300089802 */ /* 0x000fe20000000f00 */
[----:B------:R-:W-:Y:S02]  /*0590*/  HFMA2.MMA R27, -RZ, RZ, 1.52734375, -41152 ;  /* 0x3e1cf906ff1b7435 */ /* 0x000fe400000001ff */
[----:B------:R-:W-:Y:S02]  /*05a0*/  @!P2 MOV R13, 0xbcdc1be7 ;  /* 0xbcdc1be7000da802 */ /* 0x000fe40000000f00 */
[----:B------:R-:W-:Y:S01]  /*05b0*/  FFMA.FTZ R8, R15, R11, R8 ;  /* 0x0000000b0f087223 */ /* 0x000fe20000010008 */
[----:B------:R-:W-:Y:S01]  /*05c0*/  HFMA2.MMA R15, -RZ, RZ, 1.853515625, -0.00091457366943359375 ;  /* 0x3f6a937eff0f7435 */ /* 0x000fe200000001ff */
[----:B------:R-:W-:Y:S01]  /*05d0*/  FSEL R11, -R11, R2, P1 ;  /* 0x000000020b0b7208 */ /* 0x000fe20000800100 */
[----:B------:R-:W-:Y:S01]  /*05e0*/  FFMA.FTZ R12, R12, R10, R13 ;  /* 0x0000000a0c0c7223 */ /* 0x000fe2000001000d */
[----:B------:R-:W-:-:S03]  /*05f0*/  @!P2 MOV R27, 0x3de718af ;  /* 0x3de718af001ba802 */ /* 0x000fc60000000f00 */
[----:B------:R-:W-:Y:S01]  /*0600*/  FFMA.FTZ R13, R8, R11, R11 ;  /* 0x0000000b080d7223 */ /* 0x000fe2000001000b */
[----:B------:R-:W-:Y:S01]  /*0610*/  @!P2 MOV R15, 0xbec093ac ;  /* 0xbec093ac000fa802 */ /* 0x000fe20000000f00 */
[-C--:B------:R-:W-:Y:S01]  /*0620*/  FFMA.FTZ R8, R12, R10.reuse, R27 ;  /* 0x0000000a0c087223 */ /* 0x080fe2000001001b */
[----:B------:R-:W-:Y:S01]  /*0630*/  FADD R7, R7, R23 ;  /* 0x0000001707077221 */ /* 0x000fe20000000000 */
[----:B------:R-:W1:Y:S02]  /*0640*/  @P1 MUFU.EX2 R12, R13 ;  /* 0x0000000d000c1308 */ /* 0x000e640000000800 */
[----:B------:R-:W-:Y:S01]  /*0650*/  FFMA.FTZ R26, R8, R10, R15 ;  /* 0x0000000a081a7223 */ /* 0x000fe2000001000f */
[----:B------:R-:W-:Y:S01]  /*0660*/  HFMA2.MMA R15, -RZ, RZ, 1.78125, -136.25 ;  /* 0x3f20d842ff0f7435 */ /* 0x000fe200000001ff */
[----:B------:R-:W-:Y:S01]  /*0670*/  FMUL R8, R7, 0.70710676908493041992 ;  /* 0x3f3504f307087820 */ /* 0x000fe20000400000 */
[----:B------:R-:W-:-:S03]  /*0680*/  FSEL R27, -R10, R9, P2 ;  /* 0x000000090a1b7208 */ /* 0x000fc60001000100 */
[----:B------:R-:W-:Y:S01]  /*0690*/  FADD.FTZ R11, |R8|, -RZ ;  /* 0x800000ff080b7221 */ /* 0x000fe20000010200 */
[----:B------:R-:W-:-:S04]  /*06a0*/  @!P2 MOV R15, 0x3e0375d3 ;  /* 0x3e0375d3000fa802 */ /* 0x000fc80000000f00 */
[----:B------:R-:W-:Y:S01]  /*06b0*/  FSETP.GE.AND P0, PT, R11, 1.0029599666595458984, PT ;  /* 0x3f8060fe0b00780b */ /* 0x000fe20003f06000 */
[----:B------:R-:W-:Y:S01]  /*06c0*/  FFMA.FTZ R26, R26, R10, R15 ;  /* 0x0000000a1a1a7223 */ /* 0x000fe2000001000f */
[----:B-1----:R-:W-:-:S03]  /*06d0*/  @P1 FADD R15, -R12, 1 ;  /* 0x3f8000000c0f1421 */ /* 0x002fc60000000100 */
[----:B------:R-:W-:Y:S01]  /*06e0*/  FFMA.FTZ R12, R26, R27, R27 ;  /* 0x0000001b1a0c7223 */ /* 0x000fe2000001001b */
[----:B------:R-:W-:Y:S01]  /*06f0*/  HFMA2.MMA R10, -RZ, RZ, 0.470947265625, -12.46875 ;  /* 0x3789ca3cff0a7435 */ /* 0x000fe200000001ff */
[----:B------:R-:W-:Y:S02]  /*0700*/  @P1 LOP3.LUT R13, R15, 0x80000000, R2, 0xf8, !PT ;  /* 0x800000000f0d1812 */ /* 0x000fe400078ef802 */
[----:B------:R-:W1:Y:S01]  /*0710*/  @P2 MUFU.EX2 R2, R12 ;  /* 0x0000000c00022308 */ /* 0x000e620000000800 */
[----:B----4-:R-:W-:Y:S01]  /*0720*/  FADD R16, R16, R20 ;  /* 0x0000001410107221 */ /* 0x010fe20000000000 */
[----:B------:R-:W-:Y:S01]  /*0730*/  MOV R26, 0xb9f560b9 ;  /* 0xb9f560b9001a7802 */ /* 0x000fe20000000f00 */
[----:B------:R-:W-:Y:S01]  /*0740*/  HFMA2.MMA R20, -RZ, RZ, 0.958984375, -6.1690807342529296875e-05 ;  /* 0x3bac840bff147435 */ /* 0x000fe200000001ff */
[----:B------:R-:W-:Y:S01]  /*0750*/  @!P0 MOV R10, 0x38b1e96a ;  /* 0x38b1e96a000a8802 */ /* 0x000fe20000000f00 */
[----:B------:R-:W-:Y:S01]  /*0760*/  @!P0 FMUL R11, R8, R8 ;  /* 0x00000008080b8220 */ /* 0x000fe20000400000 */
[----:B------:R-:W-:-:S03]  /*0770*/  @!P0 MOV R26, 0xba574d20 ;  /* 0xba574d20001a8802 */ /* 0x000fc60000000f00 */
[----:B------:R-:W-:Y:S02]  /*0780*/  @!P0 MOV R20, 0x3baad5ea ;  /* 0x3baad5ea00148802 */ /* 0x000fe40000000f00 */
[----:B------:R-:W-:Y:S01]  /*0790*/  FFMA.FTZ R15, R11, R10, R26 ;  /* 0x0000000a0b0f7223 */ /* 0x000fe2000001001a */
[----:B------:R-:W-:Y:S01]  /*07a0*/  FMUL R10, R16, 0.70710676908493041992 ;  /* 0x3f3504f3100a7820 */ /* 0x000fe20000400000 */
[----:B-1----:R-:W-:Y:S02]  /*07b0*/  @P2 FADD R2, -R2, 1 ;  /* 0x3f80000002022421 */ /* 0x002fe40000000100 */
[----:B------:R-:W-:Y:S01]  /*07c0*/  FFMA.FTZ R15, R15, R11, R20 ;  /* 0x0000000b0f0f7223 */ /* 0x000fe20000010014 */
[----:B------:R-:W-:Y:S01]  /*07d0*/  FADD.FTZ R27, |R10|, -RZ ;  /* 0x800000ff0a1b7221 */ /* 0x000fe20000010200 */
[----:B------:R-:W-:Y:S01]  /*07e0*/  HFMA2.MMA R20, -RZ, RZ, -1.26171875, -2.110004425048828125e-05 ;  /* 0xbd0c8162ff147435 */ /* 0x000fe200000001ff */
[----:B------:R-:W-:Y:S01]  /*07f0*/  @P2 LOP3.LUT R12, R2, 0x80000000, R9, 0xf8, !PT ;  /* 0x80000000020c2812 */ /* 0x000fe200078ef809 */
[----:B------:R-:W-:-:S02]  /*0800*/  HFMA2.MMA R2, -RZ, RZ, 1.52734375, -41152 ;  /* 0x3e1cf906ff027435 */ /* 0x000fc400000001ff */
[----:B------:R-:W-:Y:S02]  /*0810*/  FSETP.GE.AND P1, PT, R27, 1.0029599666595458984, PT ;  /* 0x3f8060fe1b00780b */ /* 0x000fe40003f26000 */
[----:B------:R-:W-:Y:S01]  /*0820*/  @!P0 MOV R20, 0xbcdc1be7 ;  /* 0xbcdc1be700148802 */ /* 0x000fe20000000f00 */
[----:B------:R-:W-:Y:S01]  /*0830*/  HFMA2.MMA R26, -RZ, RZ, -0.74462890625, 604.5 ;  /* 0xb9f560b9ff1a7435 */ /* 0x000fe200000001ff */
[----:B------:R-:W-:-:S03]  /*0840*/  @!P0 MOV R2, 0x3de718af ;  /* 0x3de718af00028802 */ /* 0x000fc60000000f00 */
[----:B------:R-:W-:Y:S01]  /*0850*/  FFMA.FTZ R15, R15, R11, R20 ;  /* 0x0000000b0f0f7223 */ /* 0x000fe20000010014 */
[----:B------:R-:W-:-:S03]  /*0860*/  MOV R20, 0x3789ca3c ;  /* 0x3789ca3c00147802 */ /* 0x000fc60000000f00 */
[----:B------:R-:W-:Y:S01]  /*0870*/  FFMA.FTZ R15, R15, R11, R2 ;  /* 0x0000000b0f0f7223 */ /* 0x000fe20000010002 */
[----:B------:R-:W-:Y:S01]  /*0880*/  HFMA2.MMA R2, -RZ, RZ, 1.853515625, -0.00091457366943359375 ;  /* 0x3f6a937eff027435 */ /* 0x000fe200000001ff */
[----:B------:R-:W-:Y:S01]  /*0890*/  @!P1 MOV R20, 0x38b1e96a ;  /* 0x38b1e96a00149802 */ /* 0x000fe20000000f00 */
[----:B------:R-:W-:Y:S01]  /*08a0*/  @!P1 FMUL R27, R10, R10 ;  /* 0x0000000a0a1b9220 */ /* 0x000fe20000400000 */
[----:B------:R-:W-:-:S03]  /*08b0*/  @!P1 MOV R26, 0xba574d20 ;  /* 0xba574d20001a9802 */ /* 0x000fc60000000f00 */
[----:B------:R-:W-:Y:S02]  /*08c0*/  @!P0 MOV R2, 0xbec093ac ;  /* 0xbec093ac00028802 */ /* 0x000fe40000000f00 */
[----:B------:R-:W-:Y:S01]  /*08d0*/  FFMA.FTZ R9, R27, R20, R26 ;  /* 0x000000141b097223 */ /* 0x000fe2000001001a */
[----:B------:R-:W-:Y:S02]  /*08e0*/  MOV R20, 0x3bac840b ;  /* 0x3bac840b00147802 */ /* 0x000fe40000000f00 */
[----:B------:R-:W-:Y:S01]  /*08f0*/  @!P1 MOV R20, 0x3baad5ea ;  /* 0x3baad5ea00149802 */ /* 0x000fe20000000f00 */
[----:B------:R-:W-:Y:S01]  /*0900*/  FFMA.FTZ R15, R15, R11, R2 ;  /* 0x0000000b0f0f7223 */ /* 0x000fe20000010002 */
[----:B------:R-:W-:-:S03]  /*0910*/  HFMA2.MMA R2, -RZ, RZ, 1.78125, -136.25 ;  /* 0x3f20d842ff027435 */ /* 0x000fc600000001ff */
[----:B------:R-:W-:Y:S01]  /*0920*/  FFMA.FTZ R9, R9, R27, R20 ;  /* 0x0000001b09097223 */ /* 0x000fe20000010014 */
[----:B------:R-:W-:Y:S02]  /*0930*/  MOV R20, 0xbd0c8162 ;  /* 0xbd0c816200147802 */ /* 0x000fe40000000f00 */
[----:B------:R-:W-:Y:S02]  /*0940*/  @!P1 MOV R20, 0xbcdc1be7 ;  /* 0xbcdc1be700149802 */ /* 0x000fe40000000f00 */
[----:B------:R-:W-:-:S03]  /*0950*/  @!P0 MOV R2, 0x3e0375d3 ;  /* 0x3e0375d300028802 */ /* 0x000fc60000000f00 */
[----:B------:R-:W-:Y:S01]  /*0960*/  FFMA.FTZ R9, R9, R27, R20 ;  /* 0x0000001b09097223 */ /* 0x000fe20000010014 */
[----:B------:R-:W-:Y:S01]  /*0970*/  HFMA2.MMA R20, -RZ, RZ, 1.52734375, -41152 ;  /* 0x3e1cf906ff147435 */ /* 0x000fe200000001ff */
[----:B------:R-:W-:Y:S01]  /*0980*/  FFMA.FTZ R2, R15, R11, R2 ;  /* 0x0000000b0f027223 */ /* 0x000fe20000010002 */
[----:B------:R-:W-:-:S04]  /*0990*/  FSEL R11, -R11, R8, P0 ;  /* 0x000000080b0b7208 */ /* 0x000fc80000000100 */
[----:B------:R-:W-:Y:S01]  /*09a0*/  @!P1 MOV R20, 0x3de718af ;  /* 0x3de718af00149802 */ /* 0x000fe20000000f00 */
[----:B------:R-:W-:Y:S01]  /*09b0*/  FFMA.FTZ R2, R2, R11, R11 ;  /* 0x0000000b02027223 */ /* 0x000fe2000001000b */
[----:B------:R-:W-:-:S03]  /*09c0*/  FADD R17, R17, R21 ;  /* 0x0000001511117221 */ /* 0x000fc60000000000 */
[----:B------:R-:W-:Y:S02]  /*09d0*/  FFMA.FTZ R11, R9, R27, R20 ;  /* 0x0000001b090b7223 */ /* 0x000fe40000010014 */
[----:B------:R-:W1:Y:S01]  /*09e0*/  @P0 MUFU.EX2 R9, R2 ;  /* 0x0000000200090308 */ /* 0x000e620000000800 */
[----:B------:R-:W-:Y:S01]  /*09f0*/  HFMA2.MMA R26, -RZ, RZ, 1.853515625, -0.00091457366943359375 ;  /* 0x3f6a937eff1a7435 */ /* 0x000fe200000001ff */
[----:B------:R-:W-:-:S04]  /*0a00*/  FMUL R15, R17, 0.70710676908493041992 ;  /* 0x3f3504f3110f7820 */ /* 0x000fc80000400000 */
[----:B------:R-:W-:Y:S01]  /*0a10*/  FADD.FTZ R20, |R15|, -RZ ;  /* 0x800000ff0f147221 */ /* 0x000fe20000010200 */
[----:B------:R-:W-:-:S04]  /*0a20*/  @!P1 MOV R26, 0xbec093ac ;  /* 0xbec093ac001a9802 */ /* 0x000fc80000000f00 */
[----:B------:R-:W-:Y:S01]  /*0a30*/  FSETP.GE.AND P2, PT, R20, 1.0029599666595458984, PT ;  /* 0x3f8060fe1400780b */ /* 0x000fe20003f46000 */
[----:B------:R-:W-:Y:S01]  /*0a40*/  FFMA.FTZ R11, R11, R27, R26 ;  /* 0x0000001b0b0b7223 */ /* 0x000fe2000001001a */
[----:B------:R-:W-:Y:S01]  /*0a50*/  HFMA2.MMA R26, -RZ, RZ, 1.78125, -136.25 ;  /* 0x3f20d842ff1a7435 */ /* 0x000fe200000001ff */
[----:B-1----:R-:W-:-:S05]  /*0a60*/  @P0 FADD R9, -R9, 1 ;  /* 0x3f80000009090421 */ /* 0x002fca0000000100 */
[----:B------:R-:W-:Y:S02]  /*0a70*/  @!P1 MOV R26, 0x3e0375d3 ;  /* 0x3e0375d3001a9802 */ /* 0x000fe40000000f00 */
[----:B------:R-:W-:Y:S01]  /*0a80*/  @P0 LOP3.LUT R2, R9, 0x80000000, R8, 0xf8, !PT ;  /* 0x8000000009020812 */ /* 0x000fe200078ef808 */
[----:B------:R-:W-:Y:S01]  /*0a90*/  HFMA2.MMA R9, -RZ, RZ, 0.470947265625, -12.46875 ;  /* 0x3789ca3cff097435 */ /* 0x000fe200000001ff */
[----:B------:R-:W-:Y:S01]  /*0aa0*/  FSEL R8, -R27, R10, P1 ;  /* 0x0000000a1b087208 */ /* 0x000fe20000800100 */
[----:B------:R-:W-:Y:S01]  /*0ab0*/  FFMA.FTZ R11, R11, R27, R26 ;  /* 0x0000001b0b0b7223 */ /* 0x000fe2000001001a */
[----:B------:R-:W-:Y:S01]  /*0ac0*/  @!P2 MOV R29, 0xba574d20 ;  /* 0xba574d20001da802 */ /* 0x000fe20000000f00 */
[----:B------:R-:W-:Y:S02]  /*0ad0*/  @!P2 FMUL R20, R15, R15 ;  /* 0x0000000f0f14a220 */ /* 0x000fe40000400000 */
[----:B------:R-:W-:Y:S01]  /*0ae0*/  @!P2 MOV R9, 0x38b1e96a ;  /* 0x38b1e96a0009a802 */ /* 0x000fe20000000f00 */
[----:B------:R-:W-:-:S04]  /*0af0*/  FFMA.FTZ R21, R11, R8, R8 ;  /* 0x000000080b157223 */ /* 0x000fc80000010008 */
[----:B------:R-:W-:Y:S01]  /*0b00*/  FFMA.FTZ R26, R20, R9, R29 ;  /* 0x00000009141a7223 */ /* 0x000fe2000001001d */
[----:B------:R-:W-:Y:S01]  /*0b10*/  HFMA2.MMA R9, -RZ, RZ, 0.958984375, -6.1690807342529296875e-05 ;  /* 0x3bac840bff097435 */ /* 0x000fe200000001ff */
[----:B------:R-:W1:Y:S01]  /*0b20*/  @P1 MUFU.EX2 R8, R21 ;  /* 0x0000001500081308 */ /* 0x000e620000000800 */
[----:B------:R-:W-:-:S04]  /*0b30*/  HFMA2.MMA R11, -RZ, RZ, -1.26171875, -2.110004425048828125e-05 ;  /* 0xbd0c8162ff0b7435 */ /* 0x000fc800000001ff */
[----:B------:R-:W-:Y:S02]  /*0b40*/  @!P2 MOV R9, 0x3baad5ea ;  /* 0x3baad5ea0009a802 */ /* 0x000fe40000000f00 */
[----:B------:R-:W-:-:S03]  /*0b50*/  @!P2 MOV R11, 0xbcdc1be7 ;  /* 0xbcdc1be7000ba802 */ /* 0x000fc60000000f00 */
[----:B------:R-:W-:-:S04]  /*0b60*/  FFMA.FTZ R26, R26, R20, R9 ;  /* 0x000000141a1a7223 */ /* 0x000fc80000010009 */
[----:B------:R-:W-:Y:S01]  /*0b70*/  FFMA.FTZ R26, R26, R20, R11 ;  /* 0x000000141a1a7223 */ /* 0x000fe2000001000b */
[----:B-1----:R-:W-:Y:S01]  /*0b80*/  @P1 FADD R9, -R8, 1 ;  /* 0x3f80000008091421 */ /* 0x002fe20000000100 */
[----:B------:R-:W-:-:S04]  /*0b90*/  HFMA2.MMA R11, -RZ, RZ, 1.52734375, -41152 ;  /* 0x3e1cf906ff0b7435 */ /* 0x000fc800000001ff */
[----:B------:R-:W-:Y:S02]  /*0ba0*/  @P1 LOP3.LUT R21, R9, 0x80000000, R10, 0xf8, !PT ;  /* 0x8000000009151812 */ /* 0x000fe400078ef80a */
[----:B------:R-:W1:Y:S01]  /*0bb0*/  LDC.64 R8, c[0x0][0x220] ;  /* 0x00008800ff087b82 */ /* 0x000e620000000a00 */
[----:B------:R-:W-:-:S05]  /*0bc0*/  @!P2 MOV R11, 0x3de718af ;  /* 0x3de718af000ba802 */ /* 0x000fca0000000f00 */
[----:B------:R-:W-:Y:S01]  /*0bd0*/  FFMA.FTZ R26, R26, R20, R11 ;  /* 0x000000141a1a7223 */ /* 0x000fe2000001000b */
[----:B------:R-:W-:-:S06]  /*0be0*/  HFMA2.MMA R11, -RZ, RZ, 1.853515625, -0.00091457366943359375 ;  /* 0x3f6a937eff0b7435 */ /* 0x000fcc00000001ff */
[----:B------:R-:W-:-:S05]  /*0bf0*/  @!P2 MOV R11, 0xbec093ac ;  /* 0xbec093ac000ba802 */ /* 0x000fca0000000f00 */
[----:B------:R-:W-:Y:S01]  /*0c00*/  FFMA.FTZ R26, R26, R20, R11 ;  /* 0x000000141a1a7223 */ /* 0x000fe2000001000b */
[----:B------:R-:W-:Y:S01]  /*0c10*/  HFMA2.MMA R11, -RZ, RZ, 1.78125, -136.25 ;  /* 0x3f20d842ff0b7435 */ /* 0x000fe200000001ff */
[----:B-1----:R-:W-:-:S05]  /*0c20*/  IMAD.WIDE R8, R3, 0x4, R8 ;  /* 0x0000000403087825 */ /* 0x002fca00078e0208 */
[----:B------:R-:W-:-:S05]  /*0c30*/  @!P2 MOV R11, 0x3e0375d3 ;  /* 0x3e0375d3000ba802 */ /* 0x000fca0000000f00 */
[----:B------:R-:W-:Y:S02]  /*0c40*/  FFMA.FTZ R26, R26, R20, R11 ;  /* 0x000000141a1a7223 */ /* 0x000fe4000001000b */
[----:B------:R-:W2:Y:S01]  /*0c50*/  LDG.E.EL.128 R8, desc[UR4][R8.64] ;  /* 0x0000000408087981 */ /* 0x000ea2000c2e1d00 */
[----:B------:R-:W-:-:S05]  /*0c60*/  FSEL R27, -R20, R15, P2 ;  /* 0x0000000f141b7208 */ /* 0x000fca0001000100 */
[----:B------:R-:W-:-:S04]  /*0c70*/  FFMA.FTZ R26, R26, R27, R27 ;  /* 0x0000001b1a1a7223 */ /* 0x000fc8000001001b */
[----:B------:R-:W1:Y:S01]  /*0c80*/  @P2 MUFU.EX2 R20, R26 ;  /* 0x0000001a00142308 */ /* 0x000e620000000800 */
[----:B------:R-:W-:Y:S01]  /*0c90*/  FADD R18, R18, R22 ;  /* 0x0000001612127221 */ /* 0x000fe20000000000 */
[----:B------:R-:W-:Y:S01]  /*0ca0*/  FADD R21, R21, 1 ;  /* 0x3f80000015157421 */ /* 0x000fe20000000000 */
[----:B-1----:R-:W-:-:S05]  /*0cb0*/  @P2 FADD R20, -R20, 1 ;  /* 0x3f80000014142421 */ /* 0x002fca0000000100 */
[----:B------:R-:W-:Y:S01]  /*0cc0*/  @P2 LOP3.LUT R26, R20, 0x80000000, R15, 0xf8, !PT ;  /* 0x80000000141a2812 */ /* 0x000fe200078ef80f */
[----:B------:R-:W-:Y:S01]  /*0cd0*/  FMUL R20, R16, 0.5 ;  /* 0x3f00000010147820 */ /* 0x000fe20000400000 */
[----:B------:R-:W-:Y:S01]  /*0ce0*/  FMUL R22, R4, 0.5 ;  /* 0x3f00000004167820 */ /* 0x000fe20000400000 */
[----:B------:R-:W-:Y:S01]  /*0cf0*/  FADD R14, R14, 1 ;  /* 0x3f8000000e0e7421 */ /* 0x000fe20000000000 */
[----:B------:R-:W-:Y:S01]  /*0d00*/  FADD R13, R13, 1 ;  /* 0x3f8000000d0d7421 */ /* 0x000fe20000000000 */
[----:B------:R-:W-:Y:S01]  /*0d10*/  FMUL R28, R5, 0.5 ;  /* 0x3f000000051c7820 */ /* 0x000fe20000400000 */
[----:B------:R-:W-:Y:S01]  /*0d20*/  FADD R12, R12, 1 ;  /* 0x3f8000000c0c7421 */ /* 0x000fe20000000000 */
[----:B--2---:R-:W-:Y:S01]  /*0d30*/  LOP3.LUT R29, R8, 0x80000000, RZ, 0x3c, !PT ;  /* 0x80000000081d7812 */ /* 0x004fe200078e3cff */
[----:B------:R-:W-:-:S04]  /*0d40*/  FMUL R8, R18, 0.70710676908493041992 ;  /* 0x3f3504f312087820 */ /* 0x000fc80000400000 */
[----:B------:R-:W-:-:S05]  /*0d50*/  FADD.FTZ R15, |R8|, -RZ ;  /* 0x800000ff080f7221 */ /* 0x000fca0000010200 */
[----:B------:R-:W-:Y:S01]  /*0d60*/  FSETP.GE.AND P0, PT, R15, 1.0029599666595458984, PT ;  /* 0x3f8060fe0f00780b */ /* 0x000fe20003f06000 */
[--C-:B------:R-:W-:Y:S01]  /*0d70*/  FFMA R20, R20, R21, R29.reuse ;  /* 0x0000001514147223 */ /* 0x100fe2000000001d */
[----:B------:R-:W-:Y:S01]  /*0d80*/  FFMA R29, R22, R14, R29 ;  /* 0x0000000e161d7223 */ /* 0x000fe2000000001d */
[----:B------:R-:W-:Y:S01]  /*0d90*/  HFMA2.MMA R14, -RZ, RZ, 0.470947265625, -12.46875 ;  /* 0x3789ca3cff0e7435 */ /* 0x000fe200000001ff */
[----:B------:R-:W-:Y:S01]  /*0da0*/  LOP3.LUT R21, R9, 0x80000000, RZ, 0x3c, !PT ;  /* 0x8000000009157812 */ /* 0x000fe200078e3cff */
[----:B------:R-:W-:Y:S01]  /*0db0*/  FADD R9, R26, 1 ;  /* 0x3f8000001a097421 */ /* 0x000fe20000000000 */
[----:B------:R-:W-:Y:S01]  /*0dc0*/  MOV R22, 0xb9f560b9 ;  /* 0xb9f560b900167802 */ /* 0x000fe20000000f00 */
[----:B------:R-:W-:-:S06]  /*0dd0*/  FMUL R26, R17, 0.5 ;  /* 0x3f000000111a7820 */ /* 0x000fcc0000400000 */
[----:B------:R-:W-:Y:S01]  /*0de0*/  @!P0 MOV R14, 0x38b1e96a ;  /* 0x38b1e96a000e8802 */ /* 0x000fe20000000f00 */
[----:B------:R-:W-:Y:S01]  /*0df0*/  @!P0 FMUL R15, R8, R8 ;  /* 0x00000008080f8220 */ /* 0x000fe20000400000 */
[----:B------:R-:W-:Y:S01]  /*0e00*/  @!P0 MOV R22, 0xba574d20 ;  /* 0xba574d2000168802 */ /* 0x000fe20000000f00 */
[----:B------:R-:W-:-:S04]  /*0e10*/  FFMA R26, R26, R9, R21 ;  /* 0x000000091a1a7223 */ /* 0x000fc80000000015 */
[----:B------:R-:W-:Y:S01]  /*0e20*/  FFMA.FTZ R9, R15, R14, R22 ;  /* 0x0000000e0f097223 */ /* 0x000fe20000010016 */
[----:B------:R-:W-:-:S06]  /*0e30*/  HFMA2.MMA R14, -RZ, RZ, 0.958984375, -6.1690807342529296875e-05 ;  /* 0x3bac840bff0e7435 */ /* 0x000fcc00000001ff */
[----:B------:R-:W-:-:S05]  /*0e40*/  @!P0 MOV R14, 0x3baad5ea ;  /* 0x3baad5ea000e8802 */ /* 0x000fca0000000f00 */
[----:B------:R-:W-:Y:S01]  /*0e50*/  FFMA.FTZ R9, R9, R15, R14 ;  /* 0x0000000f09097223 */ /* 0x000fe2000001000e */
[----:B------:R-:W-:-:S06]  /*0e60*/  HFMA2.MMA R14, -RZ, RZ, -1.26171875, -2.110004425048828125e-05 ;  /* 0xbd0c8162ff0e7435 */ /* 0x000fcc00000001ff */
[----:B------:R-:W-:-:S05]  /*0e70*/  @!P0 MOV R14, 0xbcdc1be7 ;  /* 0xbcdc1be7000e8802 */ /* 0x000fca0000000f00 */
[----:B------:R-:W-:Y:S01]  /*0e80*/  FFMA.FTZ R9, R9, R15, R14 ;  /* 0x0000000f09097223 */ /* 0x000fe2000001000e */
[----:B------:R-:W-:-:S06]  /*0e90*/  HFMA2.MMA R14, -RZ, RZ, 1.52734375, -41152 ;  /* 0x3e1cf906ff0e7435 */ /* 0x000fcc00000001ff */
[----:B------:R-:W-:-:S05]  /*0ea0*/  @!P0 MOV R14, 0x3de718af ;  /* 0x3de718af000e8802 */ /* 0x000fca0000000f00 */
[----:B------:R-:W-:Y:S01]  /*0eb0*/  FFMA.FTZ R9, R9, R15, R14 ;  /* 0x0000000f09097223 */ /* 0x000fe2000001000e */
[----:B------:R-:W-:-:S06]  /*0ec0*/  HFMA2.MMA R14, -RZ, RZ, 1.853515625, -0.00091457366943359375 ;  /* 0x3f6a937eff0e7435 */ /* 0x000fcc00000001ff */
[----:B------:R-:W-:-:S05]  /*0ed0*/  @!P0 MOV R14, 0xbec093ac ;  /* 0xbec093ac000e8802 */ /* 0x000fca0000000f00 */
[----:B------:R-:W-:Y:S01]  /*0ee0*/  FFMA.FTZ R9, R9, R15, R14 ;  /* 0x0000000f09097223 */ /* 0x000fe2000001000e */
[----:B------:R-:W-:-:S06]  /*0ef0*/  HFMA2.MMA R14, -RZ, RZ, 1.78125, -136.25 ;  /* 0x3f20d842ff0e7435 */ /* 0x000fcc00000001ff */
[----:B------:R-:W-:-:S05]  /*0f00*/  @!P0 MOV R14, 0x3e0375d3 ;  /* 0x3e0375d3000e8802 */ /* 0x000fca0000000f00 */
[----:B------:R-:W-:Y:S01]  /*0f10*/  FFMA.FTZ R9, R9, R15, R14 ;  /* 0x0000000f09097223 */ /* 0x000fe2000001000e */
[----:B------:R-:W-:Y:S01]  /*0f20*/  FSEL R14, -R15, R8, P0 ;  /* 0x000000080f0e7208 */ /* 0x000fe20000000100 */
[----:B------:R-:W-:-:S04]  /*0f30*/  FFMA R28, R28, R13, R21 ;  /* 0x0000000d1c1c7223 */ /* 0x000fc80000000015 */
[----:B------:R-:W-:Y:S02]  /*0f40*/  FFMA.FTZ R9, R9, R14, R14 ;  /* 0x0000000e09097223 */ /* 0x000fe4000001000e */
[----:B------:R-:W1:Y:S02]  /*0f50*/  LDC.64 R14, c[0x0][0x228] ;  /* 0x00008a00ff0e7b82 */ /* 0x000e640000000a00 */
[----:B------:R-:W2:Y:S01]  /*0f60*/  @P0 MUFU.EX2 R13, R9 ;  /* 0x00000009000d0308 */ /* 0x000ea20000000800 */
[----:B------:R-:W-:Y:S01]  /*0f70*/  LOP3.LUT R27, R10, 0x80000000, RZ, 0x3c, !PT ;  /* 0x800000000a1b7812 */ /* 0x000fe200078e3cff */
[----:B------:R-:W-:Y:S01]  /*0f80*/  FMUL R10, R6, 0.5 ;  /* 0x3f000000060a7820 */ /* 0x000fe20000400000 */
[----:B--2---:R-:W-:-:S05]  /*0f90*/  @P0 FADD R13, -R13, 1 ;  /* 0x3f8000000d0d0421 */ /* 0x004fca0000000100 */
[----:B------:R-:W-:Y:S01]  /*0fa0*/  @P0 LOP3.LUT R9, R13, 0x80000000, R8, 0xf8, !PT ;  /* 0x800000000d090812 */ /* 0x000fe200078ef808 */
[----:B------:R-:W-:Y:S01]  /*0fb0*/  FMUL R8, R18, 0.5 ;  /* 0x3f00000012087820 */ /* 0x000fe20000400000 */
[----:B-1----:R-:W-:-:S04]  /*0fc0*/  IMAD.WIDE R14, R3, 0x4, R14 ;  /* 0x00000004030e7825 */ /* 0x002fc800078e020e */
[----:B------:R-:W-:-:S04]  /*0fd0*/  FADD R13, R9, 1 ;  /* 0x3f800000090d7421 */ /* 0x000fc80000000000 */
[--C-:B------:R-:W-:Y:S01]  /*0fe0*/  FFMA R8, R8, R13, R27.reuse ;  /* 0x0000000d08087223 */ /* 0x100fe2000000001b */
[----:B------:R-:W-:Y:S02]  /*0ff0*/  FFMA R27, R10, R12, R27 ;  /* 0x0000000c0a1b7223 */ /* 0x000fe4000000001b */
[----:B------:R-:W2:Y:S01]  /*1000*/  LDG.E.EL.128 R12, desc[UR4][R14.64] ;  /* 0x000000040e0c7981 */ /* 0x000ea2000c2e1d00 */
[----:B------:R-:W-:Y:S01]  /*1010*/  FADD R19, R19, R23 ;  /* 0x0000001713137221 */ /* 0x000fe20000000000 */
[----:B--2---:R-:W-:-:S04]  /*1020*/  FADD R22, R12, 9.9999997473787516356e-06 ;  /* 0x3727c5ac0c167421 */ /* 0x004fc80000000000 */
[----:B------:R-:W1:Y:S01]  /*1030*/  MUFU.SQRT R10, R22 ;  /* 0x00000016000a7308 */ /* 0x000e620000002000 */
[----:B------:R-:W-:Y:S01]  /*1040*/  FADD R13, R13, 9.9999997473787516356e-06 ;  /* 0x3727c5ac0d0d7421 */ /* 0x000fe20000000000 */
[----:B------:R-:W-:-:S06]  /*1050*/  FADD R9, R14, 9.9999997473787516356e-06 ;  /* 0x3727c5ac0e097421 */ /* 0x000fcc0000000000 */
[----:B------:R-:W2:Y:S01]  /*1060*/  MUFU.SQRT R12, R13 ;  /* 0x0000000d000c7308 */ /* 0x000ea20000002000 */
[----:B-1----:R-:W-:-:S07]  /*1070*/  FSETP.GT.AND P6, PT, R10, 8.50705917302346158658e+37, PT ;  /* 0x7e8000000a00780b */ /* 0x002fce0003fc4000 */
[----:B------:R-:W1:Y:S01]  /*1080*/  MUFU.SQRT R9, R9 ;  /* 0x0000000900097308 */ /* 0x000e620000002000 */
[----:B------:R-:W-:Y:S01]  /*1090*/  FSETP.GEU.AND P5, PT, R10, 1.175494350822287508e-38, PT ;  /* 0x008000000a00780b */ /* 0x000fe20003fae000 */
[----:B------:R-:W-:Y:S01]  /*10a0*/  FADD R21, R15, 9.9999997473787516356e-06 ;  /* 0x3727c5ac0f157421 */ /* 0x000fe20000000000 */
[C---:B--2---:R-:W-:Y:S02]  /*10b0*/  FSETP.GT.AND P4, PT, R12.reuse, 8.50705917302346158658e+37, PT ;  /* 0x7e8000000c00780b */ /* 0x044fe40003f84000 */
[----:B------:R-:W-:Y:S01]  /*10c0*/  FSETP.GEU.AND P3, PT, R12, 1.175494350822287508e-38, PT ;  /* 0x008000000c00780b */ /* 0x000fe20003f6e000 */
[----:B------:R-:W-:Y:S01]  /*10d0*/  @P6 FMUL R10, R10, 0.25 ;  /* 0x3e8000000a0a6820 */ /* 0x000fe20000400000 */
[----:B------:R-:W-:Y:S01]  /*10e0*/  HFMA2.MMA R14, -RZ, RZ, 1.625, 0 ;  /* 0x3e800000ff0e7435 */ /* 0x000fe200000001ff */
[----:B-1----:R-:W-:-:S06]  /*10f0*/  FSETP.GT.AND P2, PT, R9, 8.50705917302346158658e+37, PT ;  /* 0x7e8000000900780b */ /* 0x002fcc0003f44000 */
[----:B------:R-:W-:Y:S01]  /*1100*/  @!P5 FMUL R10, R10, 16777216 ;  /* 0x4b8000000a0ad820 */ /* 0x000fe20000400000 */
[----:B------:R-:W1:Y:S01]  /*1110*/  MUFU.SQRT R21, R21 ;  /* 0x0000001500157308 */ /* 0x000e620000002000 */
[----:B------:R-:W-:Y:S01]  /*1120*/  FSETP.GEU.AND P0, PT, R9, 1.175494350822287508e-38, PT ;  /* 0x008000000900780b */ /* 0x000fe20003f0e000 */
[----:B------:R-:W-:-:S06]  /*1130*/  @P4 FMUL R12, R12, 0.25 ;  /* 0x3e8000000c0c4820 */ /* 0x000fcc0000400000 */
[----:B------:R-:W2:Y:S01]  /*1140*/  MUFU.RCP R13, R10 ;  /* 0x0000000a000d7308 */ /* 0x000ea20000001000 */
[----:B------:R-:W-:Y:S01]  /*1150*/  FSEL R22, R14, 1, P6 ;  /* 0x3f8000000e167808 */ /* 0x000fe20003000000 */
[----:B------:R-:W-:Y:S01]  /*1160*/  @!P3 FMUL R12, R12, 16777216 ;  /* 0x4b8000000c0cb820 */ /* 0x000fe20000400000 */
[----:B------:R-:W-:-:S03]  /*1170*/  @P2 FMUL R9, R9, 0.25 ;  /* 0x3e80000009092820 */ /* 0x000fc60000400000 */
[----:B------:R-:W-:Y:S02]  /*1180*/  @!P5 FMUL R22, R22, 16777216 ;  /* 0x4b8000001616d820 */ /* 0x000fe40000400000 */
[----:B------:R-:W3:Y:S01]  /*1190*/  MUFU.RCP R15, R12 ;  /* 0x0000000c000f7308 */ /* 0x000ee20000001000 */
[----:B-1----:R-:W-:Y:S01]  /*11a0*/  FSETP.GT.AND P1, PT, R21, 8.50705917302346158658e+37, PT ;  /* 0x7e8000001500780b */ /* 0x002fe20003f24000 */
[----:B------:R-:W-:Y:S01]  /*11b0*/  @!P0 FMUL R9, R9, 16777216 ;  /* 0x4b80000009098820 */ /* 0x000fe20000400000 */
[----:B------:R-:W-:Y:S01]  /*11c0*/  FSETP.GEU.AND P6, PT, R21, 1.175494350822287508e-38, PT ;  /* 0x008000001500780b */ /* 0x000fe20003fce000 */
[----:B--2---:R-:W-:Y:S01]  /*11d0*/  FMUL R13, R13, R22 ;  /* 0x000000160d0d7220 */ /* 0x004fe20000400000 */
[----:B------:R-:W-:-:S03]  /*11e0*/  FSEL R22, R14, 1, P4 ;  /* 0x3f8000000e167808 */ /* 0x000fc60002000000 */
[----:B------:R-:W1:Y:S02]  /*11f0*/  MUFU.RCP R9, R9 ;  /* 0x0000000900097308 */ /* 0x000e640000001000 */
[----:B------:R-:W-:-:S04]  /*1200*/  @!P3 FMUL R22, R22, 16777216 ;  /* 0x4b8000001616b820 */ /* 0x000fc80000400000 */
[----:B------:R-:W-:Y:S01]  /*1210*/  @P1 FMUL R21, R21, 0.25 ;  /* 0x3e80000015151820 */ /* 0x000fe20000400000 */
[----:B---3--:R-:W-:Y:S01]  /*1220*/  FMUL R15, R15, R22 ;  /* 0x000000160f0f7220 */ /* 0x008fe20000400000 */
[----:B------:R-:W-:Y:S02]  /*1230*/  FSEL R22, R14, 1, P2 ;  /* 0x3f8000000e167808 */ /* 0x000fe40001000000 */
[----:B------:R-:W-:-:S03]  /*1240*/  @!P6 FMUL R21, R21, 16777216 ;  /* 0x4b8000001515e820 */ /* 0x000fc60000400000 */
[----:B------:R-:W-:Y:S01]  /*1250*/  @!P0 FMUL R22, R22, 16777216 ;  /* 0x4b80000016168820 */ /* 0x000fe20000400000 */
[----:B------:R2:W3:Y:S01]  /*1260*/  MUFU.RCP R10, R21 ;  /* 0x00000015000a7308 */ /* 0x0004e20000001000 */
[----:B------:R-:W-:Y:S01]  /*1270*/  FSEL R23, R14, 1, P1 ;  /* 0x3f8000000e177808 */ /* 0x000fe20000800000 */
[----:B------:R-:W-:Y:S01]  /*1280*/  FMUL R28, R28, R15 ;  /* 0x0000000f1c1c7220 */ /* 0x000fe20000400000 */
[----:B-1----:R-:W-:Y:S01]  /*1290*/  FMUL R12, R9, R22 ;  /* 0x00000016090c7220 */ /* 0x002fe20000400000 */
[----:B------:R-:W-:Y:S01]  /*12a0*/  FMUL R9, R20, R13 ;  /* 0x0000000d14097220 */ /* 0x000fe20000400000 */
[----:B------:R-:W-:Y:S02]  /*12b0*/  FMUL R26, R26, R15 ;  /* 0x0000000f1a1a7220 */ /* 0x000fe40000400000 */
[----:B------:R-:W1:Y:S08]  /*12c0*/  LDC.64 R14, c[0x0][0x230] ;  /* 0x00008c00ff0e7b82 */ /* 0x000e700000000a00 */
[----:B--2---:R-:W2:Y:S01]  /*12d0*/  LDC.64 R20, c[0x0][0x238] ;  /* 0x00008e00ff147b82 */ /* 0x004ea20000000a00 */
[----:B------:R-:W-:Y:S01]  /*12e0*/  @!P6 FMUL R23, R23, 16777216 ;  /* 0x4b8000001717e820 */ /* 0x000fe20000400000 */
[----:B------:R-:W-:Y:S01]  /*12f0*/  FMUL R29, R29, R13 ;  /* 0x0000000d1d1d7220 */ /* 0x000fe20000400000 */
[----:B------:R-:W-:-:S02]  /*1300*/  FMUL R27, R27, R12 ;  /* 0x0000000c1b1b7220 */ /* 0x000fc40000400000 */
[----:B---3--:R-:W-:Y:S01]  /*1310*/  FMUL R10, R10, R23 ;  /* 0x000000170a0a7220 */ /* 0x008fe20000400000 */
[----:B-1----:R-:W-:-:S04]  /*1320*/  IMAD.WIDE R14, R3, 0x4, R14 ;  /* 0x00000004030e7825 */ /* 0x002fc800078e020e */
[----:B--2---:R-:W-:-:S04]  /*1330*/  IMAD.WIDE R20, R3, 0x4, R20 ;  /* 0x0000000403147825 */ /* 0x004fc800078e0214 */
[----:B------:R-:W-:Y:S02]  /*1340*/  FMUL R3, R8, R12 ;  /* 0x0000000c08037220 */ /* 0x000fe40000400000 */
[----:B------:R-:W2:Y:S04]  /*1350*/  LDG.E.EL.128 R12, desc[UR4][R14.64] ;  /* 0x000000040e0c7981 */ /* 0x000ea8000c2e1d00 */
[----:B------:R-:W2:Y:S04]  /*1360*/  LDG.E.EL.128 R20, desc[UR4][R20.64] ;  /* 0x0000000414147981 */ /* 0x000ea8000c2e1d00 */
[----:B------:R1:W-:Y:S02]  /*1370*/  STG.E.128 desc[UR4][R24.64], R4 ;  /* 0x0000000418007986 */ /* 0x0003e4000c101d04 */
[----:B-1----:R-:W-:Y:S01]  /*1380*/  HFMA2.MMA R5, -RZ, RZ, 0.958984375, -6.1690807342529296875e-05 ;  /* 0x3bac840bff057435 */ /* 0x002fe200000001ff */
[----:B------:R-:W-:Y:S01]  /*1390*/  LOP3.LUT R11, R11, 0x80000000, RZ, 0x3c, !PT ;  /* 0x800000000b0b7812 */ /* 0x000fe200078e3cff */
[----:B------:R-:W-:Y:S01]  /*13a0*/  FADD R2, R2, 1 ;  /* 0x3f80000002027421 */ /* 0x000fe20000000000 */
[----:B------:R-:W-:Y:S01]  /*13b0*/  STG.E.128 desc[UR4][R24.64+0x800], R16 ;  /* 0x0008001018007986 */ /* 0x000fe2000c101d04 */
[C-C-:B--2---:R-:W-:Y:S01]  /*13c0*/  FFMA R8, R12.reuse, R29, R20.reuse ;  /* 0x0000001d0c087223 */ /* 0x144fe20000000014 */
[----:B------:R-:W-:Y:S01]  /*13d0*/  FMUL R29, R19, 0.70710676908493041992 ;  /* 0x3f3504f3131d7820 */ /* 0x000fe20000400000 */
[----:B------:R-:W-:-:S03]  /*13e0*/  FFMA R12, R12, R9, R20 ;  /* 0x000000090c0c7223 */ /* 0x000fc60000000014 */
[----:B------:R-:W-:-:S05]  /*13f0*/  FADD.FTZ R20, |R29|, -RZ ;  /* 0x800000ff1d147221 */ /* 0x000fca0000010200 */
[----:B------:R-:W-:Y:S01]  /*1400*/  FSETP.GE.AND P0, PT, R20, 1.0029599666595458984, PT ;  /* 0x3f8060fe1400780b */ /* 0x000fe20003f06000 */
[C-C-:B------:R-:W-:Y:S01]  /*1410*/  FFMA R9, R13.reuse, R28, R21.reuse ;  /* 0x0000001c0d097223 */ /* 0x140fe20000000015 */
[----:B------:R-:W-:Y:S01]  /*1420*/  HFMA2.MMA R28, -RZ, RZ, -0.74462890625, 604.5 ;  /* 0xb9f560b9ff1c7435 */ /* 0x000fe200000001ff */
[----:B------:R-:W-:Y:S01]  /*1430*/  FFMA R13, R13, R26, R21 ;  /* 0x0000001a0d0d7223 */ /* 0x000fe20000000015 */
[----:B------:R-:W-:-:S09]  /*1440*/  MOV R26, 0x3789ca3c ;  /* 0x3789ca3c001a7802 */ /* 0x000fd20000000f00 */
[----:B------:R-:W-:Y:S01]  /*1450*/  @!P0 MOV R26, 0x38b1e96a ;  /* 0x38b1e96a001a8802 */ /* 0x000fe20000000f00 */
[----:B------:R-:W-:Y:S01]  /*1460*/  @!P0 FMUL R20, R29, R29 ;  /* 0x0000001d1d148220 */ /* 0x000fe20000400000 */
[----:B------:R-:W-:Y:S02]  /*1470*/  @!P0 MOV R28, 0xba574d20 ;  /* 0xba574d20001c8802 */ /* 0x000fe40000000f00 */
[----:B------:R-:W-:-:S03]  /*1480*/  @!P0 MOV R5, 0x3baad5ea ;  /* 0x3baad5ea00058802 */ /* 0x000fc60000000f00 */
[----:B------:R-:W-:-:S04]  /*1490*/  FFMA.FTZ R26, R20, R26, R28 ;  /* 0x0000001a141a7223 */ /* 0x000fc8000001001c */
        /* <DEDUP_REMOVED lines=10> */
[----:B------:R-:W-:Y:S01]  /*1540*/  HFMA2.MMA R5, -RZ, RZ, 1.78125, -136.25 ;  /* 0x3f20d842ff057435 */ /* 0x000fe200000001ff */
[----:B------:R-:W-:-:S05]  /*1550*/  FSEL R4, -R20, R29, P0 ;  /* 0x0000001d14047208 */ /* 0x000fca0000000100 */
[----:B------:R-:W-:-:S05]  /*1560*/  @!P0 MOV R5, 0x3e0375d3 ;  /* 0x3e0375d300058802 */ /* 0x000fca0000000f00 */
[----:B------:R-:W-:-:S04]  /*1570*/  FFMA.FTZ R5, R26, R20, R5 ;  /* 0x000000141a057223 */ /* 0x000fc80000010005 */
[----:B------:R-:W-:-:S04]  /*1580*/  FFMA.FTZ R4, R5, R4, R4 ;  /* 0x0000000405047223 */ /* 0x000fc80000010004 */
[----:B------:R-:W1:Y:S01]  /*1590*/  @P0 MUFU.EX2 R5, R4 ;  /* 0x0000000400050308 */ /* 0x000e620000000800 */
[----:B------:R-:W-:Y:S01]  /*15a0*/  FMUL R20, R7, 0.5 ;  /* 0x3f00000007147820 */ /* 0x000fe20000400000 */
[----:B------:R-:W-:-:S03]  /*15b0*/  SHF.R.S32.HI R21, RZ, 0x1f, R0 ;  /* 0x0000001fff157819 */ /* 0x000fc60000011400 */
[----:B------:R-:W-:Y:S01]  /*15c0*/  FFMA R7, R20, R2, R11 ;  /* 0x0000000214077223 */ /* 0x000fe2000000000b */
[----:B-1----:R-:W-:-:S05]  /*15d0*/  @P0 FADD R6, -R5, 1 ;  /* 0x3f80000005060421 */ /* 0x002fca0000000100 */
[----:B------:R-:W-:Y:S01]  /*15e0*/  @P0 LOP3.LUT R4, R6, 0x80000000, R29, 0xf8, !PT ;  /* 0x8000000006040812 */ /* 0x000fe200078ef81d */
[----:B------:R-:W-:-:S04]  /*15f0*/  FMUL R2, R19, 0.5 ;  /* 0x3f00000013027820 */ /* 0x000fc80000400000 */
[----:B------:R-:W-:Y:S01]  /*1600*/  FADD R5, R4, 1 ;  /* 0x3f80000004057421 */ /* 0x000fe20000000000 */
[----:B------:R-:W-:-:S03]  /*1610*/  LEA R4, P0, R0, UR6, 0x2 ;  /* 0x0000000600047c11 */ /* 0x000fc6000f8010ff */
[----:B------:R-:W-:Y:S01]  /*1620*/  FFMA R11, R2, R5, R11 ;  /* 0x00000005020b7223 */ /* 0x000fe2000000000b */
[----:B------:R-:W-:Y:S01]  /*1630*/  LEA.HI.X R5, R0, UR7, R21, 0x2, P0 ;  /* 0x0000000700057c11 */ /* 0x000fe200080f1415 */
[-C--:B------:R-:W-:Y:S02]  /*1640*/  FMUL R0, R7, R10.reuse ;  /* 0x0000000a07007220 */ /* 0x080fe40000400000 */
[----:B------:R-:W-:Y:S01]  /*1650*/  FMUL R2, R11, R10 ;  /* 0x0000000a0b027220 */ /* 0x000fe20000400000 */
[C-C-:B------:R-:W-:Y:S01]  /*1660*/  FFMA R10, R14.reuse, R27, R22.reuse ;  /* 0x0000001b0e0a7223 */ /* 0x140fe20000000016 */
[C-C-:B------:R-:W-:Y:S01]  /*1670*/  FFMA R11, R15.reuse, R0, R23.reuse ;  /* 0x000000000f0b7223 */ /* 0x140fe20000000017 */
[----:B------:R-:W-:Y:S01]  /*1680*/  FFMA R14, R14, R3, R22 ;  /* 0x000000030e0e7223 */ /* 0x000fe20000000016 */
[----:B------:R-:W-:-:S03]  /*1690*/  FFMA R15, R15, R2, R23 ;  /* 0x000000020f0f7223 */ /* 0x000fc60000000017 */
[----:B------:R-:W-:Y:S04]  /*16a0*/  STG.E.128 desc[UR4][R4.64], R8 ;  /* 0x0000000804007986 */ /* 0x000fe8000c101d04 */
[----:B------:R-:W-:Y:S01]  /*16b0*/  STG.E.128 desc[UR4][R4.64+0x800], R12 ;  /* 0x0008000c04007986 */ /* 0x000fe2000c101d04 */
[----:B------:R-:W-:Y:S05]  /*16c0*/  EXIT ;  /* 0x000000000000794d */ /* 0x000fea0003800000 */
.L_x_0:
[----:B------:R-:W-:-:S00]  /*16d0*/  BRA `(.L_x_0) ;  /* 0xfffffffc00fc7947 */ /* 0x000fc0000383ffff */
[----:B------:R-:W-:-:S00]  /*16e0*/  NOP ;  /* 0x0000000000007918 */ /* 0x000fc00000000000 */
        /* <DEDUP_REMOVED lines=9> */
.L_x_1:


//--------------------- .nv.global.init           --------------------------
	.section	.nv.global.init,"aw",@progbits
.nv.global.init:
	.type		_$_str,@object
	.size		_$_str,(_$_str_$_2 - _$_str)
_$_str:
        /*0000*/ 	.byte	0x5f, 0x5f, 0x43, 0x55, 0x44, 0x41, 0x5f, 0x46, 0x54, 0x5a, 0x00
	.type		_$_str_$_2,@object
	.size		_$_str_$_2,(.L_1 - _$_str_$_2)
_$_str_$_2:
        /*000b*/ 	.byte	0x5f, 0x5f, 0x43, 0x55, 0x44, 0x41, 0x5f, 0x50, 0x52, 0x45, 0x43, 0x5f, 0x53, 0x51, 0x52, 0x54
        /*001b*/ 	.byte	0x00
.L_1:


//--------------------- .nv.constant0.triton_poi_fused__native_batch_norm_legit_no_training_convolution_gelu_9 --------------------------
	.section	.nv.constant0.triton_poi_fused__native_batch_norm_legit_no_training_convolution_gelu_9,"a",@progbits
	.sectionflags	@""
	.align	4
.nv.constant0.triton_poi_fused__native_batch_norm_legit_no_training_convolution_gelu_9:
	.zero		588
